	.headerflags	@"EF_CUDA_TEXMODE_UNIFIED EF_CUDA_64BIT_ADDRESS EF_CUDA_ACCELERATORS EF_CUDA_SM90 EF_CUDA_VIRTUAL_SM(EF_CUDA_SM90)"
	.elftype	@"ET_EXEC"


//--------------------- .nv.info                  --------------------------
	.section	.nv.info,"",@"SHT_CUDA_INFO"
	.align	4


	//----- nvinfo : EIATTR_REGCOUNT
	.align		4
        /*0000*/ 	.byte	0x04, 0x2f
        /*0002*/ 	.short	(.L_1 - .L_0)
	.align		4
.L_0:
        /*0004*/ 	.word	index@(triton_poi_fused_convolution_max_pool2d_with_indices_relu_7)
        /*0008*/ 	.word	0x00000037


	//----- nvinfo : EIATTR_MIN_STACK_SIZE
	.align		4
.L_1:
        /*000c*/ 	.byte	0x04, 0x12
        /*000e*/ 	.short	(.L_3 - .L_2)
	.align		4
.L_2:
        /*0010*/ 	.word	index@(triton_poi_fused_convolution_max_pool2d_with_indices_relu_7)
        /*0014*/ 	.word	0x00000000


	//----- nvinfo : EIATTR_FRAME_SIZE
	.align		4
.L_3:
        /*0018*/ 	.byte	0x04, 0x11
        /*001a*/ 	.short	(.L_5 - .L_4)
	.align		4
.L_4:
        /*001c*/ 	.word	index@(triton_poi_fused_convolution_max_pool2d_with_indices_relu_7)
        /*0020*/ 	.word	0x00000000


	//----- nvinfo : EIATTR_MIN_STACK_SIZE
	.align		4
.L_5:
        /*0024*/ 	.byte	0x04, 0x12
        /*0026*/ 	.short	(.L_7 - .L_6)
	.align		4
.L_6:
        /*0028*/ 	.word	index@(triton_poi_fused_convolution_max_pool2d_with_indices_relu_7)
        /*002c*/ 	.word	0x00000000
.L_7:


//--------------------- .nv.info.triton_poi_fused_convolution_max_pool2d_with_indices_relu_7 --------------------------
	.section	.nv.info.triton_poi_fused_convolution_max_pool2d_with_indices_relu_7,"",@"SHT_CUDA_INFO"
	.sectionflags	@""
	.align	4


	//----- nvinfo : EIATTR_CUDA_API_VERSION
	.align		4
        /*0000*/ 	.byte	0x04, 0x37
        /*0002*/ 	.short	(.L_9 - .L_8)
.L_8:
        /*0004*/ 	.word	0x0000007c


	//----- nvinfo : EIATTR_KPARAM_INFO
	.align		4
.L_9:
        /*0008*/ 	.byte	0x04, 0x17
        /*000a*/ 	.short	(.L_11 - .L_10)
.L_10:
        /*000c*/ 	.word	0x00000000
        /*0010*/ 	.short	0x0005
        /*0012*/ 	.short	0x0024
        /*0014*/ 	.byte	0x00, 0xf0, 0x11, 0x00


	//----- nvinfo : EIATTR_KPARAM_INFO
	.align		4
.L_11:
        /*0018*/ 	.byte	0x04, 0x17
        /*001a*/ 	.short	(.L_13 - .L_12)
.L_12:
        /*001c*/ 	.word	0x00000000
        /*0020*/ 	.short	0x0004
        /*0022*/ 	.short	0x0020
        /*0024*/ 	.byte	0x00, 0xf0, 0x11, 0x00


	//----- nvinfo : EIATTR_KPARAM_INFO
	.align		4
.L_13:
        /*0028*/ 	.byte	0x04, 0x17
        /*002a*/ 	.short	(.L_15 - .L_14)
.L_14:
        /*002c*/ 	.word	0x00000000
        /*0030*/ 	.short	0x0003
        /*0032*/ 	.short	0x0018
        /*0034*/ 	.byte	0x00, 0xf4, 0x21, 0x00


	//----- nvinfo : EIATTR_KPARAM_INFO
	.align		4
.L_15:
        /*0038*/ 	.byte	0x04, 0x17
        /*003a*/ 	.short	(.L_17 - .L_16)
.L_16:
        /*003c*/ 	.word	0x00000000
        /*0040*/ 	.short	0x0002
        /*0042*/ 	.short	0x0010
        /*0044*/ 	.byte	0x00, 0xf4, 0x21, 0x00


	//----- nvinfo : EIATTR_KPARAM_INFO
	.align		4
.L_17:
        /*0048*/ 	.byte	0x04, 0x17
        /*004a*/ 	.short	(.L_19 - .L_18)
.L_18:
        /*004c*/ 	.word	0x00000000
        /*0050*/ 	.short	0x0001
        /*0052*/ 	.short	0x0008
        /*0054*/ 	.byte	0x00, 0xf4, 0x21, 0x00


	//----- nvinfo : EIATTR_KPARAM_INFO
	.align		4
.L_19:
        /*0058*/ 	.byte	0x04, 0x17
        /*005a*/ 	.short	(.L_21 - .L_20)
.L_20:
        /*005c*/ 	.word	0x00000000
        /*0060*/ 	.short	0x0000
        /*0062*/ 	.short	0x0000
        /*0064*/ 	.byte	0x00, 0xf4, 0x21, 0x00


	//----- nvinfo : EIATTR_SPARSE_MMA_MASK
	.align		4
.L_21:
        /*0068*/ 	.byte	0x03, 0x50
        /*006a*/ 	.short	0x0000


	//----- nvinfo : EIATTR_MAXREG_COUNT
	.align		4
        /*006c*/ 	.byte	0x03, 0x1b
        /*006e*/ 	.short	0x00ff


	//----- nvinfo : EIATTR_EXIT_INSTR_OFFSETS
	.align		4
        /*0070*/ 	.byte	0x04, 0x1c
        /*0072*/ 	.short	(.L_23 - .L_22)


	//   ....[0]....
.L_22:
        /*0074*/ 	.word	0x00001680


	//   ....[1]....
        /*0078*/ 	.word	0x000016a0


	//----- nvinfo : EIATTR_REQNTID
	.align		4
.L_23:
        /*007c*/ 	.byte	0x04, 0x10
        /*007e*/ 	.short	(.L_25 - .L_24)
.L_24:
        /*0080*/ 	.word	0x00000100
        /*0084*/ 	.word	0x00000001
        /*0088*/ 	.word	0x00000001


	//----- nvinfo : EIATTR_CBANK_PARAM_SIZE
	.align		4
.L_25:
        /*008c*/ 	.byte	0x03, 0x19
        /*008e*/ 	.short	0x0028


	//----- nvinfo : EIATTR_PARAM_CBANK
	.align		4
        /*0090*/ 	.byte	0x04, 0x0a
        /*0092*/ 	.short	(.L_27 - .L_26)
	.align		4
.L_26:
        /*0094*/ 	.word	index@(.nv.constant0.triton_poi_fused_convolution_max_pool2d_with_indices_relu_7)
        /*0098*/ 	.short	0x0210
        /*009a*/ 	.short	0x0028


	//----- nvinfo : EIATTR_SW_WAR
	.align		4
.L_27:
        /*009c*/ 	.byte	0x04, 0x36
        /*009e*/ 	.short	(.L_29 - .L_28)
.L_28:
        /*00a0*/ 	.word	0x00000008
.L_29:


//--------------------- .nv.callgraph             --------------------------
	.section	.nv.callgraph,"",@"SHT_CUDA_CALLGRAPH"
	.align	4
	.sectionentsize	8
	.align		4
        /*0000*/ 	.word	0x00000000
	.align		4
        /*0004*/ 	.word	0xffffffff
	.align		4
        /*0008*/ 	.word	0x00000000
	.align		4
        /*000c*/ 	.word	0xfffffffe
	.align		4
        /*0010*/ 	.word	0x00000000
	.align		4
        /*0014*/ 	.word	0xfffffffd
	.align		4
        /*0018*/ 	.word	0x00000000
	.align		4
        /*001c*/ 	.word	0xfffffffc


//--------------------- .text.triton_poi_fused_convolution_max_pool2d_with_indices_relu_7 --------------------------
	.section	.text.triton_poi_fused_convolution_max_pool2d_with_indices_relu_7,"ax",@progbits
	.sectionflags	@"SHF_BARRIERS=1"
	.align	128
        .global         triton_poi_fused_convolution_max_pool2d_with_indices_relu_7
        .type           triton_poi_fused_convolution_max_pool2d_with_indices_relu_7,@function
        .size           triton_poi_fused_convolution_max_pool2d_with_indices_relu_7,(.L_x_1 - triton_poi_fused_convolution_max_pool2d_with_indices_relu_7)
        .other          triton_poi_fused_convolution_max_pool2d_with_indices_relu_7,@"STO_CUDA_ENTRY STV_DEFAULT"
triton_poi_fused_convolution_max_pool2d_with_indices_relu_7:
.text.triton_poi_fused_convolution_max_pool2d_with_indices_relu_7:
[----:B------:R-:W0:Y:S01]  /*0000*/  LDC R1, c[0x0][0x28] ;  /* 0x00000a00ff017b82 */ /* 0x000e220000000800 */
[----:B------:R-:W1:Y:S07]  /*0010*/  S2R R2, SR_TID.X ;  /* 0x0000000000027919 */ /* 0x000e6e0000002100 */
[----:B------:R-:W2:Y:S01]  /*0020*/  LDC.64 R20, c[0x0][0x210] ;  /* 0x00008400ff147b82 */ /* 0x000ea20000000a00 */
[----:B------:R-:W-:Y:S02]  /*0030*/  CS2R R16, SRZ ;  /* 0x0000000000107805 */ /* 0x000fe4000001ff00 */
[----:B------:R-:W-:Y:S01]  /*0040*/  CS2R R18, SRZ ;  /* 0x0000000000127805 */ /* 0x000fe2000001ff00 */
[----:B------:R-:W3:Y:S01]  /*0050*/  S2R R25, SR_CTAID.Y ;  /* 0x0000000000197919 */ /* 0x000ee20000002600 */
[----:B------:R-:W-:Y:S01]  /*0060*/  ULDC.64 UR6, c[0x0][0x208] ;  /* 0x0000820000067ab9 */ /* 0x000fe20000000a00 */
[----:B------:R-:W-:-:S02]  /*0070*/  CS2R R8, SRZ ;  /* 0x0000000000087805 */ /* 0x000fc4000001ff00 */
[----:B------:R-:W-:Y:S01]  /*0080*/  CS2R R10, SRZ ;  /* 0x00000000000a7805 */ /* 0x000fe2000001ff00 */
[----:B------:R-:W4:Y:S01]  /*0090*/  S2R R6, SR_CTAID.X ;  /* 0x0000000000067919 */ /* 0x000f220000002500 */
[----:B-1----:R-:W-:Y:S01]  /*00a0*/  IMAD.SHL.U32 R36, R2, 0x4, RZ ;  /* 0x0000000402247824 */ /* 0x002fe200078e00ff */
[----:B------:R-:W-:-:S04]  /*00b0*/  SHF.R.U32.HI R30, RZ, 0x6, R2 ;  /* 0x00000006ff1e7819 */ /* 0x000fc80000011602 */
[----:B------:R-:W-:Y:S02]  /*00c0*/  LOP3.LUT R24, R36, 0xfc, RZ, 0xc0, !PT ;  /* 0x000000fc24187812 */ /* 0x000fe400078ec0ff */
[----:B------:R-:W-:Y:S02]  /*00d0*/  SGXT.U32 R30, R30, 0x2 ;  /* 0x000000021e1e781a */ /* 0x000fe40000000000 */
[----:B---3--:R-:W-:-:S04]  /*00e0*/  PRMT R0, R24, 0x6540, R25 ;  /* 0x0000654018007816 */ /* 0x008fc80000000019 */
[----:B------:R-:W-:Y:S02]  /*00f0*/  SHF.R.S32.HI R3, RZ, 0x1f, R0 ;  /* 0x0000001fff037819 */ /* 0x000fe40000011400 */
[----:B------:R-:W-:Y:S02]  /*0100*/  ISETP.GE.AND P0, PT, R0, 0x200, PT ;  /* 0x000002000000780c */ /* 0x000fe40003f06270 */
[----:B------:R-:W-:-:S05]  /*0110*/  LEA.HI R3, R3, R0, RZ, 0x7 ;  /* 0x0000000003037211 */ /* 0x000fca00078f38ff */
[C---:B------:R-:W-:Y:S01]  /*0120*/  IMAD.SHL.U32 R4, R3.reuse, 0x400, RZ ;  /* 0x0000040003047824 */ /* 0x040fe200078e00ff */
[----:B------:R-:W-:-:S04]  /*0130*/  LOP3.LUT R3, R3, 0xffffff80, RZ, 0xc0, !PT ;  /* 0xffffff8003037812 */ /* 0x000fc800078ec0ff */
[----:B------:R-:W-:-:S04]  /*0140*/  LOP3.LUT R4, R4, 0xfffe0000, RZ, 0xc0, !PT ;  /* 0xfffe000004047812 */ /* 0x000fc800078ec0ff */
[----:B------:R-:W-:Y:S01]  /*0150*/  IADD3 R5, R4, R0, -R3 ;  /* 0x0000000004057210 */ /* 0x000fe20007ffe803 */
[----:B----4-:R-:W-:-:S05]  /*0160*/  IMAD.SHL.U32 R3, R6, 0x10, RZ ;  /* 0x0000001006037824 */ /* 0x010fca00078e00ff */
[----:B------:R-:W-:Y:S02]  /*0170*/  LOP3.LUT R34, R3, R30, RZ, 0xfc, !PT ;  /* 0x0000001e03227212 */ /* 0x000fe400078efcff */
[----:B------:R-:W-:Y:S02]  /*0180*/  LOP3.LUT R0, R3, 0x4, R30, 0xfe, !PT ;  /* 0x0000000403007812 */ /* 0x000fe400078efe1e */
[C---:B------:R-:W-:Y:S01]  /*0190*/  ISETP.LT.AND P4, PT, R34.reuse, 0x400, !P0 ;  /* 0x000004002200780c */ /* 0x040fe20004781270 */
[--C-:B------:R-:W-:Y:S01]  /*01a0*/  IMAD R34, R34, 0x80, R5.reuse ;  /* 0x0000008022227824 */ /* 0x100fe200078e0205 */
[C---:B------:R-:W-:Y:S01]  /*01b0*/  ISETP.LT.AND P3, PT, R0.reuse, 0x400, !P0 ;  /* 0x000004000000780c */ /* 0x040fe20004761270 */
[----:B------:R-:W-:Y:S01]  /*01c0*/  IMAD R0, R0, 0x80, R5 ;  /* 0x0000008000007824 */ /* 0x000fe200078e0205 */
[----:B------:R-:W-:Y:S01]  /*01d0*/  LOP3.LUT R33, R3, 0x8, R30, 0xfe, !PT ;  /* 0x0000000803217812 */ /* 0x000fe200078efe1e */
[----:B--2---:R-:W-:Y:S01]  /*01e0*/  IMAD.WIDE R22, R34, 0x4, R20 ;  /* 0x0000000422167825 */ /* 0x004fe200078e0214 */
[----:B------:R-:W-:-:S02]  /*01f0*/  LOP3.LUT R32, R3, 0xc, R30, 0xfe, !PT ;  /* 0x0000000c03207812 */ /* 0x000fc400078efe1e */
[----:B------:R-:W-:Y:S01]  /*0200*/  ISETP.LT.AND P2, PT, R33, 0x400, !P0 ;  /* 0x000004002100780c */ /* 0x000fe20004741270 */
[----:B------:R-:W-:Y:S01]  /*0210*/  IMAD.WIDE R26, R0, 0x4, R20 ;  /* 0x00000004001a7825 */ /* 0x000fe200078e0214 */
[----:B------:R-:W-:-:S03]  /*0220*/  ISETP.LT.AND P0, PT, R32, 0x400, !P0 ;  /* 0x000004002000780c */ /* 0x000fc60004701270 */
[--C-:B------:R-:W-:Y:S01]  /*0230*/  IMAD R33, R33, 0x80, R5.reuse ;  /* 0x0000008021217824 */ /* 0x100fe200078e0205 */
[----:B------:R1:W2:Y:S01]  /*0240*/  @P4 LDG.E.EL.128 R16, desc[UR6][R22.64] ;  /* 0x0000000616104981 */ /* 0x0002a2000c2e1d00 */
[----:B------:R-:W-:Y:S02]  /*0250*/  CS2R R12, SRZ ;  /* 0x00000000000c7805 */ /* 0x000fe4000001ff00 */
[----:B------:R-:W-:Y:S01]  /*0260*/  CS2R R14, SRZ ;  /* 0x00000000000e7805 */ /* 0x000fe2000001ff00 */
[----:B------:R-:W-:Y:S01]  /*0270*/  IMAD R32, R32, 0x80, R5 ;  /* 0x0000008020207824 */ /* 0x000fe200078e0205 */
[----:B------:R3:W4:Y:S01]  /*0280*/  @P3 LDG.E.EL.128 R8, desc[UR6][R26.64] ;  /* 0x000000061a083981 */ /* 0x000722000c2e1d00 */
[--C-:B------:R-:W-:Y:S01]  /*0290*/  IMAD.WIDE R28, R33, 0x4, R20.reuse ;  /* 0x00000004211c7825 */ /* 0x100fe200078e0214 */
[----:B------:R-:W-:Y:S02]  /*02a0*/  CS2R R4, SRZ ;  /* 0x0000000000047805 */ /* 0x000fe4000001ff00 */
[----:B------:R-:W-:Y:S01]  /*02b0*/  CS2R R6, SRZ ;  /* 0x0000000000067805 */ /* 0x000fe2000001ff00 */
[----:B-1----:R-:W-:Y:S01]  /*02c0*/  IMAD.WIDE R22, R32, 0x4, R20 ;  /* 0x0000000420167825 */ /* 0x002fe200078e0214 */
[----:B------:R-:W5:Y:S01]  /*02d0*/  @P2 LDG.E.EL.128 R12, desc[UR6][R28.64] ;  /* 0x000000061c0c2981 */ /* 0x000f62000c2e1d00 */
[----:B------:R-:W1:Y:S03]  /*02e0*/  S2UR UR5, SR_CgaCtaId ;  /* 0x00000000000579c3 */ /* 0x000e660000008800 */
[----:B------:R1:W4:Y:S01]  /*02f0*/  @P0 LDG.E.EL.128 R4, desc[UR6][R22.64] ;  /* 0x0000000616040981 */ /* 0x000322000c2e1d00 */
[----:B---3--:R-:W-:-:S02]  /*0300*/  SHF.R.S32.HI R27, RZ, 0x17, R25 ;  /* 0x00000017ff1b7819 */ /* 0x008fc40000011419 */
[C---:B------:R-:W-:Y:S02]  /*0310*/  PRMT R26, R2.reuse, 0x6540, R25 ;  /* 0x00006540021a7816 */ /* 0x040fe40000000019 */
[----:B------:R-:W-:Y:S01]  /*0320*/  SGXT R27, R27, 0x1 ;  /* 0x000000011b1b781a */ /* 0x000fe20000000200 */
[----:B------:R-:W-:Y:S01]  /*0330*/  IMAD.SHL.U32 R31, R2, 0x40, RZ ;  /* 0x00000040021f7824 */ /* 0x000fe200078e00ff */
[----:B------:R-:W-:Y:S01]  /*0340*/  UMOV UR4, 0x400 ;  /* 0x0000040000047882 */ /* 0x000fe20000000000 */
[----:B------:R-:W3:Y:S01]  /*0350*/  LDC.64 R20, c[0x0][0x218] ;  /* 0x00008600ff147b82 */ /* 0x000ee20000000a00 */
[----:B------:R-:W-:Y:S02]  /*0360*/  LEA.HI R27, R27, R26, RZ, 0x7 ;  /* 0x0000001a1b1b7211 */ /* 0x000fe400078f38ff */
[----:B------:R-:W-:Y:S02]  /*0370*/  LOP3.LUT R31, R31, 0xfc0, RZ, 0xc0, !PT ;  /* 0x00000fc01f1f7812 */ /* 0x000fe400078ec0ff */
[----:B------:R-:W-:-:S02]  /*0380*/  LOP3.LUT R27, R27, 0xffffff80, RZ, 0xc0, !PT ;  /* 0xffffff801b1b7812 */ /* 0x000fc400078ec0ff */
[C---:B------:R-:W-:Y:S02]  /*0390*/  ISETP.GE.AND P1, PT, R26.reuse, 0x200, PT ;  /* 0x000002001a00780c */ /* 0x040fe40003f26270 */
[C---:B-1----:R-:W-:Y:S01]  /*03a0*/  LOP3.LUT R22, R31.reuse, 0x10, RZ, 0xfc, !PT ;  /* 0x000000101f167812 */ /* 0x042fe200078efcff */
[----:B------:R-:W-:Y:S01]  /*03b0*/  IMAD.IADD R23, R26, 0x1, -R27 ;  /* 0x000000011a177824 */ /* 0x000fe200078e0a1b */
[----:B0-----:R-:W-:Y:S01]  /*03c0*/  UPRMT UR4, UR5, 0x654, UR4 ;  /* 0x0000065405047896 */ /* 0x001fe20008000004 */
[C---:B------:R-:W-:Y:S02]  /*03d0*/  LOP3.LUT R26, R31.reuse, 0x20, RZ, 0xfc, !PT ;  /* 0x000000201f1a7812 */ /* 0x040fe400078efcff */
[C---:B------:R-:W-:Y:S02]  /*03e0*/  LOP3.LUT R30, R31.reuse, R30, RZ, 0xfc, !PT ;  /* 0x0000001e1f1e7212 */ /* 0x040fe400078efcff */
[C---:B------:R-:W-:Y:S02]  /*03f0*/  LOP3.LUT R28, R31.reuse, 0x30, RZ, 0xfc, !PT ;  /* 0x000000301f1c7812 */ /* 0x040fe400078efcff */
[----:B------:R-:W-:-:S02]  /*0400*/  LEA.HI R31, R31, UR4, RZ, 0x1e ;  /* 0x000000041f1f7c11 */ /* 0x000fc4000f8ff0ff */
[----:B------:R-:W-:Y:S02]  /*0410*/  LEA.HI R27, R22, UR4, RZ, 0x1e ;  /* 0x00000004161b7c11 */ /* 0x000fe4000f8ff0ff */
[----:B------:R-:W-:Y:S02]  /*0420*/  LEA.HI R29, R26, UR4, RZ, 0x1e ;  /* 0x000000041a1d7c11 */ /* 0x000fe4000f8ff0ff */
[----:B------:R-:W-:Y:S01]  /*0430*/  LEA.HI R35, R28, UR4, RZ, 0x1e ;  /* 0x000000041c237c11 */ /* 0x000fe2000f8ff0ff */
[C---:B------:R-:W-:Y:S02]  /*0440*/  IMAD R31, R30.reuse, 0x4, R31 ;  /* 0x000000041e1f7824 */ /* 0x040fe400078e021f */
[C---:B------:R-:W-:Y:S02]  /*0450*/  IMAD R28, R30.reuse, 0x4, R27 ;  /* 0x000000041e1c7824 */ /* 0x040fe400078e021b */
[C---:B------:R-:W-:Y:S02]  /*0460*/  IMAD R29, R30.reuse, 0x4, R29 ;  /* 0x000000041e1d7824 */ /* 0x040fe400078e021d */
[----:B------:R-:W-:-:S02]  /*0470*/  IMAD R30, R30, 0x4, R35 ;  /* 0x000000041e1e7824 */ /* 0x000fc400078e0223 */
[----:B---3--:R-:W-:-:S04]  /*0480*/  IMAD.WIDE R22, R23, 0x4, R20 ;  /* 0x0000000417167825 */ /* 0x008fc800078e0214 */
[----:B------:R-:W-:Y:S01]  /*0490*/  IMAD.MOV.U32 R20, RZ, RZ, RZ ;  /* 0x000000ffff147224 */ /* 0x000fe200078e00ff */
[----:B--2---:R-:W-:Y:S04]  /*04a0*/  STS [R31], R16 ;  /* 0x000000101f007388 */ /* 0x004fe80000000800 */
[----:B------:R-:W-:Y:S04]  /*04b0*/  STS [R28+0x40], R17 ;  /* 0x000040111c007388 */ /* 0x000fe80000000800 */
[----:B------:R-:W-:Y:S04]  /*04c0*/  STS [R29+0x80], R18 ;  /* 0x000080121d007388 */ /* 0x000fe80000000800 */
[----:B------:R-:W-:Y:S04]  /*04d0*/  STS [R30+0xc0], R19 ;  /* 0x0000c0131e007388 */ /* 0x000fe80000000800 */
[----:B----4-:R-:W-:Y:S04]  /*04e0*/  STS [R31+0x10], R8 ;  /* 0x000010081f007388 */ /* 0x010fe80000000800 */
[----:B------:R-:W-:Y:S04]  /*04f0*/  STS [R28+0x50], R9 ;  /* 0x000050091c007388 */ /* 0x000fe80000000800 */
[----:B------:R-:W-:Y:S04]  /*0500*/  STS [R29+0x90], R10 ;  /* 0x0000900a1d007388 */ /* 0x000fe80000000800 */
[----:B------:R-:W-:Y:S04]  /*0510*/  STS [R30+0xd0], R11 ;  /* 0x0000d00b1e007388 */ /* 0x000fe80000000800 */
[----:B-----5:R-:W-:Y:S04]  /*0520*/  STS [R31+0x20], R12 ;  /* 0x0000200c1f007388 */ /* 0x020fe80000000800 */
[----:B------:R-:W-:Y:S04]  /*0530*/  STS [R28+0x60], R13 ;  /* 0x0000600d1c007388 */ /* 0x000fe80000000800 */
[----:B------:R-:W-:Y:S04]  /*0540*/  STS [R29+0xa0], R14 ;  /* 0x0000a00e1d007388 */ /* 0x000fe80000000800 */
[----:B------:R-:W-:Y:S04]  /*0550*/  STS [R30+0xe0], R15 ;  /* 0x0000e00f1e007388 */ /* 0x000fe80000000800 */
[----:B------:R0:W-:Y:S04]  /*0560*/  STS [R31+0x30], R4 ;  /* 0x000030041f007388 */ /* 0x0001e80000000800 */
[----:B------:R1:W-:Y:S04]  /*0570*/  STS [R28+0x70], R5 ;  /* 0x000070051c007388 */ /* 0x0003e80000000800 */
[----:B------:R2:W-:Y:S04]  /*0580*/  STS [R29+0xb0], R6 ;  /* 0x0000b0061d007388 */ /* 0x0005e80000000800 */
[----:B------:R-:W-:Y:S01]  /*0590*/  STS [R30+0xf0], R7 ;  /* 0x0000f0071e007388 */ /* 0x000fe20000000800 */
[----:B------:R-:W-:Y:S06]  /*05a0*/  BAR.SYNC.DEFER_BLOCKING 0x0 ;  /* 0x0000000000007b1d */ /* 0x000fec0000010000 */
[----:B------:R3:W4:Y:S01]  /*05b0*/  @!P1 LDG.E.EL R20, desc[UR6][R22.64] ;  /* 0x0000000616149981 */ /* 0x000722000c2e1900 */
[----:B------:R-:W-:-:S04]  /*05c0*/  LOP3.LUT R26, R36, 0x3fc, RZ, 0xc0, !PT ;  /* 0x000003fc241a7812 */ /* 0x000fc800078ec0ff */
[C---:B------:R-:W-:Y:S02]  /*05d0*/  LOP3.LUT R27, R26.reuse, 0x400, RZ, 0xfc, !PT ;  /* 0x000004001a1b7812 */ /* 0x040fe400078efcff */
[C---:B0-----:R-:W-:Y:S02]  /*05e0*/  LOP3.LUT R31, R26.reuse, 0x800, RZ, 0xfc, !PT ;  /* 0x000008001a1f7812 */ /* 0x041fe400078efcff */
[----:B------:R-:W-:Y:S02]  /*05f0*/  LOP3.LUT R35, R26, 0xc00, RZ, 0xfc, !PT ;  /* 0x00000c001a237812 */ /* 0x000fe400078efcff */
[----:B------:R-:W-:Y:S02]  /*0600*/  SHF.R.U32.HI R27, RZ, 0x2, R27 ;  /* 0x00000002ff1b7819 */ /* 0x000fe4000001161b */
[----:B------:R-:W-:Y:S02]  /*0610*/  SHF.R.U32.HI R31, RZ, 0x2, R31 ;  /* 0x00000002ff1f7819 */ /* 0x000fe4000001161f */
[----:B-1----:R-:W-:-:S02]  /*0620*/  SHF.R.U32.HI R28, RZ, 0x2, R35 ;  /* 0x00000002ff1c7819 */ /* 0x002fc40000011623 */
[----:B------:R-:W-:Y:S02]  /*0630*/  SHF.R.U32.HI R37, RZ, 0x2, R2 ;  /* 0x00000002ff257819 */ /* 0x000fe40000011602 */
[C---:B------:R-:W-:Y:S02]  /*0640*/  LOP3.LUT R21, R2.reuse, 0xff, RZ, 0xc0, !PT ;  /* 0x000000ff02157812 */ /* 0x040fe400078ec0ff */
[----:B------:R-:W-:Y:S02]  /*0650*/  LOP3.LUT R2, R2, 0xfc, RZ, 0xc0, !PT ;  /* 0x000000fc02027812 */ /* 0x000fe400078ec0ff */
[----:B------:R-:W-:Y:S02]  /*0660*/  LOP3.LUT R27, R27, 0x1fc, RZ, 0xc0, !PT ;  /* 0x000001fc1b1b7812 */ /* 0x000fe400078ec0ff */
[----:B------:R-:W-:Y:S02]  /*0670*/  LOP3.LUT R31, R31, 0x2fc, RZ, 0xc0, !PT ;  /* 0x000002fc1f1f7812 */ /* 0x000fe400078ec0ff */
[----:B------:R-:W-:Y:S01]  /*0680*/  LOP3.LUT R28, R28, 0x3fc, RZ, 0xc0, !PT ;  /* 0x000003fc1c1c7812 */ /* 0x000fe200078ec0ff */
[----:B---3--:R-:W-:-:S02]  /*0690*/  VIADD R23, R2, UR4 ;  /* 0x0000000402177c36 */ /* 0x008fc40008000000 */
[----:B------:R-:W-:Y:S02]  /*06a0*/  VIADD R27, R27, UR4 ;  /* 0x000000041b1b7c36 */ /* 0x000fe40008000000 */
[----:B------:R-:W-:Y:S02]  /*06b0*/  VIADD R31, R31, UR4 ;  /* 0x000000041f1f7c36 */ /* 0x000fe40008000000 */
[----:B--2---:R-:W-:Y:S02]  /*06c0*/  VIADD R29, R28, UR4 ;  /* 0x000000041c1d7c36 */ /* 0x004fe40008000000 */
[C---:B------:R-:W-:Y:S02]  /*06d0*/  IMAD R23, R26.reuse, 0x4, R23 ;  /* 0x000000041a177824 */ /* 0x040fe400078e0217 */
[C---:B------:R-:W-:Y:S02]  /*06e0*/  IMAD R27, R26.reuse, 0x4, R27 ;  /* 0x000000041a1b7824 */ /* 0x040fe400078e021b */
[C---:B------:R-:W-:Y:S01]  /*06f0*/  IMAD R2, R26.reuse, 0x4, R31 ;  /* 0x000000041a027824 */ /* 0x040fe200078e021f */
[----:B------:R-:W-:Y:S01]  /*0700*/  SGXT.U32 R35, R37, 0x6 ;  /* 0x000000062523781a */ /* 0x000fe20000000000 */
[----:B------:R-:W-:Y:S01]  /*0710*/  IMAD R41, R26, 0x4, R29 ;  /* 0x000000041a297824 */ /* 0x000fe200078e021d */
[----:B------:R-:W-:Y:S04]  /*0720*/  LDS R30, [R27+0x1000] ;  /* 0x001000001b1e7984 */ /* 0x000fe80000000800 */
[----:B------:R-:W-:Y:S04]  /*0730*/  LDS R45, [R27+0x1004] ;  /* 0x001004001b2d7984 */ /* 0x000fe80000000800 */
[----:B------:R-:W-:Y:S04]  /*0740*/  LDS R47, [R27+0x1008] ;  /* 0x001008001b2f7984 */ /* 0x000fe80000000800 */
[----:B------:R-:W-:Y:S04]  /*0750*/  LDS R31, [R27+0x100c] ;  /* 0x00100c001b1f7984 */ /* 0x000fe80000000800 */
[----:B------:R-:W-:Y:S04]  /*0760*/  LDS R43, [R2+0x2000] ;  /* 0x00200000022b7984 */ /* 0x000fe80000000800 */
[----:B------:R-:W-:Y:S04]  /*0770*/  LDS R28, [R2+0x2004] ;  /* 0x00200400021c7984 */ /* 0x000fe80000000800 */
[----:B------:R-:W-:Y:S04]  /*0780*/  LDS R29, [R2+0x2008] ;  /* 0x00200800021d7984 */ /* 0x000fe80000000800 */
[----:B------:R0:W-:Y:S04]  /*0790*/  LDS R42, [R2+0x200c] ;  /* 0x00200c00022a7984 */ /* 0x0001e80000000800 */
[----:B------:R-:W-:Y:S04]  /*07a0*/  LDS R38, [R41+0x3000] ;  /* 0x0030000029267984 */ /* 0x000fe80000000800 */
[----:B------:R-:W-:Y:S04]  /*07b0*/  LDS R37, [R41+0x3004] ;  /* 0x0030040029257984 */ /* 0x000fe80000000800 */
[----:B------:R-:W-:Y:S04]  /*07c0*/  LDS R39, [R41+0x3008] ;  /* 0x0030080029277984 */ /* 0x000fe80000000800 */
[----:B------:R1:W-:Y:S04]  /*07d0*/  LDS R40, [R41+0x300c] ;  /* 0x00300c0029287984 */ /* 0x0003e80000000800 */
[----:B------:R-:W-:Y:S04]  /*07e0*/  LDS R22, [R23+0xc] ;  /* 0x00000c0017167984 */ /* 0x000fe80000000800 */
[----:B------:R-:W-:Y:S04]  /*07f0*/  LDS R50, [R23+0x8] ;  /* 0x0000080017327984 */ /* 0x000fe80000000800 */
[----:B------:R-:W-:Y:S04]  /*0800*/  LDS R52, [R23+0x4] ;  /* 0x0000040017347984 */ /* 0x000fe80000000800 */
[----:B------:R-:W-:Y:S01]  /*0810*/  LDS R26, [R23] ;  /* 0x00000000171a7984 */ /* 0x000fe20000000800 */
[----:B------:R-:W-:Y:S01]  /*0820*/  LEA R44, R21, UR4, 0x3 ;  /* 0x00000004152c7c11 */ /* 0x000fe2000f8e18ff */
[----:B------:R-:W-:Y:S01]  /*0830*/  BAR.SYNC.DEFER_BLOCKING 0x0 ;  /* 0x0000000000007b1d */ /* 0x000fe20000010000 */
[----:B------:R-:W-:-:S02]  /*0840*/  LEA R46, R35, UR4, 0x3 ;  /* 0x00000004232e7c11 */ /* 0x000fc4000f8e18ff */
[----:B0-----:R-:W-:Y:S01]  /*0850*/  LOP3.LUT R2, R35, 0x40, RZ, 0xfc, !PT ;  /* 0x0000004023027812 */ /* 0x001fe200078efcff */
[----:B------:R-:W-:Y:S01]  /*0860*/  IMAD R51, R21, -0x4, R44 ;  /* 0xfffffffc15337824 */ /* 0x000fe200078e022c */
[C---:B------:R-:W-:Y:S02]  /*0870*/  LOP3.LUT R21, R35.reuse, 0x80, RZ, 0xfc, !PT ;  /* 0x0000008023157812 */ /* 0x040fe400078efcff */
[----:B------:R-:W-:Y:S02]  /*0880*/  LEA R48, R2, UR4, 0x3 ;  /* 0x0000000402307c11 */ /* 0x000fe4000f8e18ff */
[----:B------:R-:W-:Y:S02]  /*0890*/  LOP3.LUT R2, R35, 0xc0, RZ, 0xfc, !PT ;  /* 0x000000c023027812 */ /* 0x000fe400078efcff */
[----:B------:R-:W-:Y:S02]  /*08a0*/  LEA R49, R21, UR4, 0x3 ;  /* 0x0000000415317c11 */ /* 0x000fe4000f8e18ff */
[----:B-1----:R-:W-:-:S02]  /*08b0*/  LEA R41, R2, UR4, 0x3 ;  /* 0x0000000402297c11 */ /* 0x002fc4000f8e18ff */
[----:B------:R-:W-:Y:S02]  /*08c0*/  LOP3.LUT R36, R3, 0xc, R36, 0xf8, !PT ;  /* 0x0000000c03247812 */ /* 0x000fe400078ef824 */
[----:B------:R-:W0:Y:S02]  /*08d0*/  LDC.64 R2, c[0x0][0x220] ;  /* 0x00008800ff027b82 */ /* 0x000e240000000a00 */
[----:B------:R-:W-:Y:S01]  /*08e0*/  ISETP.GE.AND P1, PT, R36, 0x400, PT ;  /* 0x000004002400780c */ /* 0x000fe20003f26270 */
[----:B----4-:R-:W-:Y:S05]  /*08f0*/  STS [R44], R20 ;  /* 0x000000142c007388 */ /* 0x010fea0000000800 */
[----:B------:R-:W-:Y:S06]  /*0900*/  BAR.SYNC.DEFER_BLOCKING 0x0 ;  /* 0x0000000000007b1d */ /* 0x000fec0000010000 */
[----:B------:R-:W1:Y:S04]  /*0910*/  LDS R27, [R46] ;  /* 0x000000002e1b7984 */ /* 0x000e680000000800 */
[----:B------:R-:W2:Y:S04]  /*0920*/  LDS R48, [R48] ;  /* 0x0000000030307984 */ /* 0x000ea80000000800 */
[----:B------:R3:W4:Y:S04]  /*0930*/  LDS R44, [R49] ;  /* 0x00000000312c7984 */ /* 0x0007280000000800 */
[----:B------:R-:W5:Y:S01]  /*0940*/  LDS R41, [R41] ;  /* 0x0000000029297984 */ /* 0x000f620000000800 */
[----:B------:R-:W-:Y:S01]  /*0950*/  BAR.SYNC.DEFER_BLOCKING 0x0 ;  /* 0x0000000000007b1d */ /* 0x000fe20000010000 */
[----:B---3--:R-:W-:-:S05]  /*0960*/  PRMT R49, R35, 0x6540, R25 ;  /* 0x0000654023317816 */ /* 0x008fca0000000019 */
[----:B------:R3:W-:Y:S01]  /*0970*/  STS [R51], R20 ;  /* 0x0000001433007388 */ /* 0x0007e20000000800 */
[C-C-:B-1----:R-:W-:Y:S01]  /*0980*/  FADD R21, R52.reuse, R27.reuse ;  /* 0x0000001b34157221 */ /* 0x142fe20000000000 */
[----:B------:R-:W-:Y:S01]  /*0990*/  BAR.SYNC.DEFER_BLOCKING 0x0 ;  /* 0x0000000000007b1d */ /* 0x000fe20000010000 */
[-C--:B------:R-:W-:Y:S02]  /*09a0*/  FSETP.GEU.AND P5, PT, R52, -R27.reuse, PT ;  /* 0x8000001b3400720b */ /* 0x080fe40003fae000 */
[CC--:B------:R-:W-:Y:S01]  /*09b0*/  FSETP.GEU.AND P6, PT, R50.reuse, -R27.reuse, PT ;  /* 0x8000001b3200720b */ /* 0x0c0fe20003fce000 */
[--C-:B------:R-:W-:Y:S01]  /*09c0*/  FADD R50, R50, R27.reuse ;  /* 0x0000001b32327221 */ /* 0x100fe20000000000 */
[----:B------:R-:W-:Y:S01]  /*09d0*/  SEL R21, R21, RZ, P5 ;  /* 0x000000ff15157207 */ /* 0x000fe20002800000 */
[C---:B------:R-:W-:Y:S01]  /*09e0*/  FADD R23, R22.reuse, R27 ;  /* 0x0000001b16177221 */ /* 0x040fe20000000000 */
[----:B------:R-:W-:Y:S02]  /*09f0*/  FSETP.GEU.AND P5, PT, R22, -R27, PT ;  /* 0x8000001b1600720b */ /* 0x000fe40003fae000 */
[----:B------:R-:W-:-:S02]  /*0a00*/  SEL R22, R50, RZ, P6 ;  /* 0x000000ff32167207 */ /* 0x000fc40003000000 */
[----:B------:R-:W-:Y:S01]  /*0a10*/  ISETP.LT.AND P6, PT, R49, 0x200, !P1 ;  /* 0x000002003100780c */ /* 0x000fe20004fc1270 */
[C---:B---3--:R-:W-:Y:S01]  /*0a20*/  FADD R20, R26.reuse, R27 ;  /* 0x0000001b1a147221 */ /* 0x048fe20000000000 */
[----:B------:R-:W-:Y:S02]  /*0a30*/  SEL R23, R23, RZ, P5 ;  /* 0x000000ff17177207 */ /* 0x000fe40002800000 */
[----:B------:R-:W-:Y:S01]  /*0a40*/  FSETP.GEU.AND P5, PT, R26, -R27, PT ;  /* 0x8000001b1a00720b */ /* 0x000fe20003fae000 */
[----:B------:R-:W-:-:S03]  /*0a50*/  IMAD R27, R49, 0x400, R36 ;  /* 0x00000400311b7824 */ /* 0x000fc600078e0224 */
[----:B------:R-:W-:Y:S01]  /*0a60*/  SEL R20, R20, RZ, P5 ;  /* 0x000000ff14147207 */ /* 0x000fe20002800000 */
[----:B0-----:R-:W-:Y:S01]  /*0a70*/  IMAD.WIDE R26, R27, 0x4, R2 ;  /* 0x000000041b1a7825 */ /* 0x001fe200078e0202 */
[----:B------:R-:W-:-:S03]  /*0a80*/  LEA R49, R24, UR4, 0x2 ;  /* 0x0000000418317c11 */ /* 0x000fc6000f8e10ff */
[----:B------:R-:W-:Y:S01]  /*0a90*/  IMAD.SHL.U32 R46, R25, 0x100, RZ ;  /* 0x00000100192e7824 */ /* 0x000fe200078e00ff */
[----:B------:R0:W-:Y:S01]  /*0aa0*/  @P6 STG.E.128 desc[UR6][R26.64], R20 ;  /* 0x000000141a006986 */ /* 0x0001e2000c101d06 */
[C-C-:B--2---:R-:W-:Y:S01]  /*0ab0*/  FADD R25, R45.reuse, R48.reuse ;  /* 0x000000302d197221 */ /* 0x144fe20000000000 */
[-C--:B------:R-:W-:Y:S02]  /*0ac0*/  FSETP.GEU.AND P6, PT, R45, -R48.reuse, PT ;  /* 0x800000302d00720b */ /* 0x080fe40003fce000 */
[CC--:B------:R-:W-:Y:S01]  /*0ad0*/  FSETP.GEU.AND P5, PT, R47.reuse, -R48.reuse, PT ;  /* 0x800000302f00720b */ /* 0x0c0fe20003fae000 */
[--C-:B------:R-:W-:Y:S01]  /*0ae0*/  FADD R47, R47, R48.reuse ;  /* 0x000000302f2f7221 */ /* 0x100fe20000000000 */
[----:B------:R-:W-:Y:S01]  /*0af0*/  LOP3.LUT R45, R46, 0x40, R35, 0xfe, !PT ;  /* 0x000000402e2d7812 */ /* 0x000fe200078efe23 */
[----:B------:R-:W1:Y:S01]  /*0b00*/  LDS.128 R20, [R49] ;  /* 0x0000000031147984 */ /* 0x000e620000000c00 */
[----:B------:R-:W-:Y:S02]  /*0b10*/  SEL R25, R25, RZ, P6 ;  /* 0x000000ff19197207 */ /* 0x000fe40003000000 */
[C---:B------:R-:W-:Y:S01]  /*0b20*/  FSETP.GEU.AND P6, PT, R31.reuse, -R48, PT ;  /* 0x800000301f00720b */ /* 0x040fe20003fce000 */
[--C-:B------:R-:W-:Y:S01]  /*0b30*/  FADD R31, R31, R48.reuse ;  /* 0x000000301f1f7221 */ /* 0x100fe20000000000 */
[----:B------:R-:W-:Y:S01]  /*0b40*/  FADD R24, R30, R48 ;  /* 0x000000301e187221 */ /* 0x000fe20000000000 */
[----:B0-----:R-:W-:-:S02]  /*0b50*/  SEL R26, R47, RZ, P5 ;  /* 0x000000ff2f1a7207 */ /* 0x001fc40002800000 */
[C---:B------:R-:W-:Y:S01]  /*0b60*/  ISETP.LT.AND P5, PT, R45.reuse, 0x200, !P1 ;  /* 0x000002002d00780c */ /* 0x040fe20004fa1270 */
[----:B------:R-:W-:Y:S01]  /*0b70*/  IMAD R45, R45, 0x400, R36 ;  /* 0x000004002d2d7824 */ /* 0x000fe200078e0224 */
[----:B------:R-:W-:Y:S02]  /*0b80*/  SEL R27, R31, RZ, P6 ;  /* 0x000000ff1f1b7207 */ /* 0x000fe40003000000 */
[----:B------:R-:W-:Y:S01]  /*0b90*/  FSETP.GEU.AND P6, PT, R30, -R48, PT ;  /* 0x800000301e00720b */ /* 0x000fe20003fce000 */
[----:B------:R-:W-:-:S04]  /*0ba0*/  IMAD.WIDE R30, R45, 0x4, R2 ;  /* 0x000000042d1e7825 */ /* 0x000fc800078e0202 */
[C-C-:B----4-:R-:W-:Y:S01]  /*0bb0*/  FADD R45, R43.reuse, R44.reuse ;  /* 0x0000002c2b2d7221 */ /* 0x150fe20000000000 */
[----:B------:R-:W-:Y:S02]  /*0bc0*/  SEL R24, R24, RZ, P6 ;  /* 0x000000ff18187207 */ /* 0x000fe40003000000 */
[-C--:B------:R-:W-:Y:S01]  /*0bd0*/  FSETP.GEU.AND P6, PT, R43, -R44.reuse, PT ;  /* 0x8000002c2b00720b */ /* 0x080fe20003fce000 */
[C-C-:B------:R-:W-:Y:S02]  /*0be0*/  FADD R47, R28.reuse, R44.reuse ;  /* 0x0000002c1c2f7221 */ /* 0x140fe40000000000 */
[----:B------:R0:W-:Y:S01]  /*0bf0*/  @P5 STG.E.128 desc[UR6][R30.64], R24 ;  /* 0x000000181e005986 */ /* 0x0001e2000c101d06 */
[----:B------:R-:W-:Y:S02]  /*0c00*/  FSETP.GEU.AND P5, PT, R28, -R44, PT ;  /* 0x8000002c1c00720b */ /* 0x000fe40003fae000 */
[----:B------:R-:W-:Y:S01]  /*0c10*/  SEL R28, R45, RZ, P6 ;  /* 0x000000ff2d1c7207 */ /* 0x000fe20003000000 */
[----:B------:R-:W-:Y:S01]  /*0c20*/  FADD R45, R29, R44 ;  /* 0x0000002c1d2d7221 */ /* 0x000fe20000000000 */
[----:B------:R-:W-:-:S02]  /*0c30*/  LOP3.LUT R43, R46, 0x80, R35, 0xfe, !PT ;  /* 0x000000802e2b7812 */ /* 0x000fc400078efe23 */
[-C--:B------:R-:W-:Y:S02]  /*0c40*/  FSETP.GEU.AND P6, PT, R29, -R44.reuse, PT ;  /* 0x8000002c1d00720b */ /* 0x080fe40003fce000 */
[----:B------:R-:W-:Y:S01]  /*0c50*/  SEL R29, R47, RZ, P5 ;  /* 0x000000ff2f1d7207 */ /* 0x000fe20002800000 */
[C---:B------:R-:W-:Y:S01]  /*0c60*/  FADD R47, R42.reuse, R44 ;  /* 0x0000002c2a2f7221 */ /* 0x040fe20000000000 */
[C---:B------:R-:W-:Y:S01]  /*0c70*/  ISETP.LT.AND P5, PT, R43.reuse, 0x200, !P1 ;  /* 0x000002002b00780c */ /* 0x040fe20004fa1270 */
[----:B------:R-:W-:Y:S01]  /*0c80*/  IMAD R43, R43, 0x400, R36 ;  /* 0x000004002b2b7824 */ /* 0x000fe200078e0224 */
[----:B0-----:R-:W-:Y:S02]  /*0c90*/  SEL R30, R45, RZ, P6 ;  /* 0x000000ff2d1e7207 */ /* 0x001fe40003000000 */
[----:B------:R-:W-:Y:S01]  /*0ca0*/  FSETP.GEU.AND P6, PT, R42, -R44, PT ;  /* 0x8000002c2a00720b */ /* 0x000fe20003fce000 */
[----:B-----5:R-:W-:-:S03]  /*0cb0*/  FADD R26, R39, R41 ;  /* 0x00000029271a7221 */ /* 0x020fc60000000000 */
[----:B------:R-:W-:Y:S02]  /*0cc0*/  SEL R31, R47, RZ, P6 ;  /* 0x000000ff2f1f7207 */ /* 0x000fe40003000000 */
[----:B------:R-:W-:Y:S01]  /*0cd0*/  FSETP.GEU.AND P6, PT, R39, -R41, PT ;  /* 0x800000292700720b */ /* 0x000fe20003fce000 */
[----:B------:R-:W-:-:S04]  /*0ce0*/  IMAD.WIDE R42, R43, 0x4, R2 ;  /* 0x000000042b2a7825 */ /* 0x000fc800078e0202 */
[--C-:B------:R-:W-:Y:S01]  /*0cf0*/  FADD R24, R38, R41.reuse ;  /* 0x0000002926187221 */ /* 0x100fe20000000000 */
[----:B------:R-:W-:Y:S02]  /*0d00*/  SEL R26, R26, RZ, P6 ;  /* 0x000000ff1a1a7207 */ /* 0x000fe40003000000 */
[-C--:B------:R-:W-:Y:S01]  /*0d10*/  FSETP.GEU.AND P6, PT, R38, -R41.reuse, PT ;  /* 0x800000292600720b */ /* 0x080fe20003fce000 */
[----:B------:R0:W-:Y:S01]  /*0d20*/  @P5 STG.E.128 desc[UR6][R42.64], R28 ;  /* 0x0000001c2a005986 */ /* 0x0001e2000c101d06 */
[C-C-:B------:R-:W-:Y:S01]  /*0d30*/  FADD R27, R40.reuse, R41.reuse ;  /* 0x00000029281b7221 */ /* 0x140fe20000000000 */
[----:B------:R-:W-:Y:S02]  /*0d40*/  FSETP.GEU.AND P5, PT, R40, -R41, PT ;  /* 0x800000292800720b */ /* 0x000fe40003fae000 */
[----:B------:R-:W-:Y:S02]  /*0d50*/  SEL R24, R24, RZ, P6 ;  /* 0x000000ff18187207 */ /* 0x000fe40003000000 */
[----:B-1----:R-:W-:Y:S01]  /*0d60*/  FSETP.GEU.AND P6, PT, R23, -R11, PT ;  /* 0x8000000b1700720b */ /* 0x002fe20003fce000 */
[----:B------:R-:W-:Y:S01]  /*0d70*/  FADD R25, R37, R41 ;  /* 0x0000002925197221 */ /* 0x000fe20000000000 */
[----:B------:R-:W-:-:S02]  /*0d80*/  SEL R27, R27, RZ, P5 ;  /* 0x000000ff1b1b7207 */ /* 0x000fc40002800000 */
[----:B------:R-:W-:-:S04]  /*0d90*/  FSETP.GEU.AND P5, PT, R37, -R41, PT ;  /* 0x800000292500720b */ /* 0x000fc80003fae000 */
[----:B------:R-:W-:Y:S02]  /*0da0*/  SEL R25, R25, RZ, P5 ;  /* 0x000000ff19197207 */ /* 0x000fe40002800000 */
[----:B0-----:R-:W-:Y:S02]  /*0db0*/  SEL R28, RZ, 0x1, P6 ;  /* 0x00000001ff1c7807 */ /* 0x001fe40003000000 */
[----:B------:R-:W-:Y:S02]  /*0dc0*/  FSETP.GEU.AND P6, PT, R21, -R9, PT ;  /* 0x800000091500720b */ /* 0x000fe40003fce000 */
[----:B------:R-:W-:Y:S02]  /*0dd0*/  FSETP.GEU.AND P5, PT, R22, -R10, PT ;  /* 0x8000000a1600720b */ /* 0x000fe40003fae000 */
[----:B------:R-:W-:Y:S02]  /*0de0*/  SEL R31, RZ, 0x4, P6 ;  /* 0x00000004ff1f7807 */ /* 0x000fe40003000000 */
[----:B------:R-:W-:-:S02]  /*0df0*/  FSETP.GEU.AND P6, PT, R23, -R15, PT ;  /* 0x8000000f1700720b */ /* 0x000fc40003fce000 */
[----:B------:R-:W-:Y:S02]  /*0e00*/  SEL R37, RZ, 0x1fffe, P5 ;  /* 0x0001fffeff257807 */ /* 0x000fe40002800000 */
[----:B------:R-:W-:Y:S02]  /*0e10*/  FSETP.GEU.AND P5, PT, R20, -R8, PT ;  /* 0x800000081400720b */ /* 0x000fe40003fae000 */
[----:B------:R-:W-:Y:S02]  /*0e20*/  SEL R30, RZ, 0x1, P6 ;  /* 0x00000001ff1e7807 */ /* 0x000fe40003000000 */
[----:B------:R-:W-:Y:S02]  /*0e30*/  FSETP.GEU.AND P6, PT, R21, -R13, PT ;  /* 0x8000000d1500720b */ /* 0x000fe40003fce000 */
[----:B------:R-:W-:Y:S02]  /*0e40*/  SEL R38, RZ, 0x7fff8, P5 ;  /* 0x0007fff8ff267807 */ /* 0x000fe40002800000 */
[----:B------:R-:W-:-:S02]  /*0e50*/  FSETP.GEU.AND P5, PT, R22, -R14, PT ;  /* 0x8000000e1600720b */ /* 0x000fc40003fae000 */
[----:B------:R-:W-:Y:S02]  /*0e60*/  SEL R39, RZ, 0x4, P6 ;  /* 0x00000004ff277807 */ /* 0x000fe40003000000 */
[----:B------:R-:W-:Y:S02]  /*0e70*/  FSETP.GEU.AND P6, PT, R22, -R6, PT ;  /* 0x800000061600720b */ /* 0x000fe40003fce000 */
[----:B------:R-:W-:Y:S02]  /*0e80*/  SEL R41, RZ, 0x1fffe, P5 ;  /* 0x0001fffeff297807 */ /* 0x000fe40002800000 */
[----:B------:R-:W-:Y:S02]  /*0e90*/  FSETP.GEU.AND P5, PT, R20, -R12, PT ;  /* 0x8000000c1400720b */ /* 0x000fe40003fae000 */
[----:B------:R-:W-:Y:S02]  /*0ea0*/  LOP3.LUT R35, R46, 0xc0, R35, 0xfe, !PT ;  /* 0x000000c02e237812 */ /* 0x000fe400078efe23 */
[----:B------:R-:W-:-:S02]  /*0eb0*/  SEL R43, RZ, 0x1fffe, P6 ;  /* 0x0001fffeff2b7807 */ /* 0x000fc40003000000 */
[----:B------:R-:W-:Y:S01]  /*0ec0*/  FSETP.GEU.AND P6, PT, R20, -R4, PT ;  /* 0x800000041400720b */ /* 0x000fe20003fce000 */
[----:B------:R-:W-:Y:S01]  /*0ed0*/  IMAD R45, R35, 0x400, R36 ;  /* 0x00000400232d7824 */ /* 0x000fe200078e0224 */
[----:B------:R-:W-:Y:S02]  /*0ee0*/  SEL R40, RZ, 0x7fff8, P5 ;  /* 0x0007fff8ff287807 */ /* 0x000fe40002800000 */
[----:B------:R-:W-:Y:S02]  /*0ef0*/  FSETP.GEU.AND P5, PT, R21, -R5, PT ;  /* 0x800000051500720b */ /* 0x000fe40003fae000 */
[----:B------:R-:W-:Y:S02]  /*0f00*/  ISETP.LT.AND P1, PT, R35, 0x200, !P1 ;  /* 0x000002002300780c */ /* 0x000fe40004f21270 */
[----:B------:R-:W-:Y:S02]  /*0f10*/  SEL R35, RZ, 0x7fff8, P6 ;  /* 0x0007fff8ff237807 */ /* 0x000fe40003000000 */
[----:B------:R-:W-:-:S02]  /*0f20*/  FSETP.GEU.AND P6, PT, R23, -R7, PT ;  /* 0x800000071700720b */ /* 0x000fc40003fce000 */
[----:B------:R-:W-:Y:S02]  /*0f30*/  SEL R42, RZ, 0x4, P5 ;  /* 0x00000004ff2a7807 */ /* 0x000fe40002800000 */
[----:B------:R-:W-:Y:S02]  /*0f40*/  FSETP.GEU.AND P5, PT, R22, -R18, PT ;  /* 0x800000121600720b */ /* 0x000fe40003fae000 */
[----:B------:R-:W-:Y:S02]  /*0f50*/  SEL R36, RZ, 0x1, P6 ;  /* 0x00000001ff247807 */ /* 0x000fe40003000000 */
[----:B------:R-:W-:Y:S01]  /*0f60*/  SEL R29, RZ, 0x1fffe, P5 ;  /* 0x0001fffeff1d7807 */ /* 0x000fe20002800000 */
[----:B------:R-:W-:Y:S01]  /*0f70*/  IMAD.IADD R37, R28, 0x1, R37 ;  /* 0x000000011c257824 */ /* 0x000fe200078e0225 */
[----:B------:R-:W-:Y:S01]  /*0f80*/  FSETP.GEU.AND P5, PT, R23, -R19, PT ;  /* 0x800000131700720b */ /* 0x000fe20003fae000 */
[----:B------:R-:W-:Y:S02]  /*0f90*/  IMAD.IADD R36, R36, 0x1, R43 ;  /* 0x0000000124247824 */ /* 0x000fe400078e022b */
[----:B------:R-:W-:Y:S01]  /*0fa0*/  IMAD.IADD R41, R30, 0x1, R41 ;  /* 0x000000011e297824 */ /* 0x000fe200078e0229 */
[----:B------:R-:W-:-:S02]  /*0fb0*/  SEL R28, RZ, 0x1, P5 ;  /* 0x00000001ff1c7807 */ /* 0x000fc40002800000 */
[----:B------:R-:W-:Y:S02]  /*0fc0*/  FSETP.GEU.AND P5, PT, R20, -R16, PT ;  /* 0x800000101400720b */ /* 0x000fe40003fae000 */
[----:B------:R-:W-:Y:S02]  /*0fd0*/  LOP3.LUT R37, R37, 0x3, RZ, 0xc0, !PT ;  /* 0x0000000325257812 */ /* 0x000fe400078ec0ff */
[----:B------:R-:W-:Y:S01]  /*0fe0*/  LOP3.LUT R36, R36, 0x3, RZ, 0xc0, !PT ;  /* 0x0000000324247812 */ /* 0x000fe200078ec0ff */
[----:B------:R-:W-:Y:S01]  /*0ff0*/  IMAD.IADD R30, R28, 0x1, R29 ;  /* 0x000000011c1e7824 */ /* 0x000fe200078e021d */
[----:B------:R-:W-:Y:S02]  /*1000*/  SEL R29, RZ, 0x7fff8, P5 ;  /* 0x0007fff8ff1d7807 */ /* 0x000fe40002800000 */
[----:B------:R-:W-:Y:S02]  /*1010*/  LOP3.LUT R41, R41, 0x3, RZ, 0xc0, !PT ;  /* 0x0000000329297812 */ /* 0x000fe400078ec0ff */
[----:B------:R-:W-:-:S02]  /*1020*/  IADD3 R31, R37, R38, R31 ;  /* 0x00000026251f7210 */ /* 0x000fc40007ffe01f */
[----:B------:R-:W-:Y:S02]  /*1030*/  IADD3 R35, R36, R35, R42 ;  /* 0x0000002324237210 */ /* 0x000fe40007ffe02a */
[----:B------:R-:W-:Y:S01]  /*1040*/  FSETP.GEU.AND P5, PT, R21, -R17, PT ;  /* 0x800000111500720b */ /* 0x000fe20003fae000 */
[----:B------:R-:W-:Y:S01]  /*1050*/  IMAD.SHL.U32 R31, R31, 0x100, RZ ;  /* 0x000001001f1f7824 */ /* 0x000fe200078e00ff */
[----:B------:R-:W-:Y:S02]  /*1060*/  IADD3 R39, R41, R40, R39 ;  /* 0x0000002829277210 */ /* 0x000fe40007ffe027 */
[----:B------:R-:W-:Y:S02]  /*1070*/  LOP3.LUT R36, R35, 0xf, RZ, 0xc0, !PT ;  /* 0x0000000f23247812 */ /* 0x000fe400078ec0ff */
[----:B------:R-:W-:Y:S02]  /*1080*/  SEL R28, RZ, 0x4, P5 ;  /* 0x00000004ff1c7807 */ /* 0x000fe40002800000 */
[----:B------:R-:W-:Y:S01]  /*1090*/  LOP3.LUT R30, R30, 0x3, RZ, 0xc0, !PT ;  /* 0x000000031e1e7812 */ /* 0x000fe200078ec0ff */
[----:B------:R-:W-:-:S03]  /*10a0*/  IMAD R36, R39, 0x10, R36 ;  /* 0x0000001027247824 */ /* 0x000fc600078e0224 */
[----:B------:R-:W-:Y:S02]  /*10b0*/  IADD3 R29, R30, R29, R28 ;  /* 0x0000001d1e1d7210 */ /* 0x000fe40007ffe01c */
[----:B------:R-:W-:Y:S02]  /*10c0*/  LOP3.LUT R30, R31, 0xf00, RZ, 0xe2, !PT ;  /* 0x00000f001f1e7812 */ /* 0x000fe400078ee2ff */
[----:B------:R-:W-:-:S03]  /*10d0*/  LOP3.LUT R36, R36, 0xff, RZ, 0xc0, !PT ;  /* 0x000000ff24247812 */ /* 0x000fc600078ec0ff */
[----:B------:R-:W-:Y:S02]  /*10e0*/  IMAD R29, R29, 0x1000, R30 ;  /* 0x000010001d1d7824 */ /* 0x000fe400078e021e */
[----:B------:R-:W-:-:S04]  /*10f0*/  IMAD.WIDE R2, R45, 0x4, R2 ;  /* 0x000000042d027825 */ /* 0x000fc800078e0202 */
[C---:B------:R-:W-:Y:S01]  /*1100*/  FADD R30, R23.reuse, R19 ;  /* 0x00000013171e7221 */ /* 0x040fe20000000000 */
[----:B------:R-:W-:Y:S01]  /*1110*/  FADD R19, R23, R15 ;  /* 0x0000000f17137221 */ /* 0x000fe20000000000 */
[----:B------:R-:W-:Y:S02]  /*1120*/  IMAD.IADD R29, R29, 0x1, R36 ;  /* 0x000000011d1d7824 */ /* 0x000fe400078e0224 */
[C---:B------:R-:W-:Y:S01]  /*1130*/  FADD R15, R23.reuse, R7 ;  /* 0x00000007170f7221 */ /* 0x040fe20000000000 */
[----:B------:R-:W-:Y:S01]  /*1140*/  FADD R11, R23, R11 ;  /* 0x0000000b170b7221 */ /* 0x000fe20000000000 */
[----:B------:R0:W-:Y:S01]  /*1150*/  @P1 STG.E.128 desc[UR6][R2.64], R24 ;  /* 0x0000001802001986 */ /* 0x0001e2000c101d06 */
[----:B------:R-:W-:Y:S01]  /*1160*/  FADD R28, R22, R18 ;  /* 0x00000012161c7221 */ /* 0x000fe20000000000 */
[----:B------:R-:W-:Y:S01]  /*1170*/  FADD R23, R20, R16 ;  /* 0x0000001014177221 */ /* 0x000fe20000000000 */
[C---:B------:R-:W-:Y:S01]  /*1180*/  FADD R18, R22.reuse, R14 ;  /* 0x0000000e16127221 */ /* 0x040fe20000000000 */
[----:B------:R-:W-:Y:S01]  /*1190*/  LOP3.LUT R16, R29, 0xffff, RZ, 0xc0, !PT ;  /* 0x0000ffff1d107812 */ /* 0x000fe200078ec0ff */
[C---:B------:R-:W-:Y:S01]  /*11a0*/  FADD R14, R22.reuse, R6 ;  /* 0x00000006160e7221 */ /* 0x040fe20000000000 */
[----:B------:R-:W-:Y:S01]  /*11b0*/  FADD R10, R22, R10 ;  /* 0x0000000a160a7221 */ /* 0x000fe20000000000 */
[C---:B------:R-:W-:Y:S01]  /*11c0*/  FADD R22, R20.reuse, R12 ;  /* 0x0000000c14167221 */ /* 0x040fe20000000000 */
[C---:B------:R-:W-:Y:S01]  /*11d0*/  FADD R12, R20.reuse, R4 ;  /* 0x00000004140c7221 */ /* 0x040fe20000000000 */
[----:B------:R-:W-:Y:S01]  /*11e0*/  SHF.R.U32.HI R4, RZ, 0xf, R16 ;  /* 0x0000000fff047819 */ /* 0x000fe20000011610 */
[----:B0-----:R-:W0:Y:S01]  /*11f0*/  LDC.64 R2, c[0x0][0x228] ;  /* 0x00008a00ff027b82 */ /* 0x001e220000000a00 */
[----:B------:R-:W-:Y:S01]  /*1200*/  FADD R24, R20, R8 ;  /* 0x0000000814187221 */ /* 0x000fe20000000000 */
[C---:B------:R-:W-:Y:S01]  /*1210*/  FADD R8, R21.reuse, R17 ;  /* 0x0000001115087221 */ /* 0x040fe20000000000 */
[C---:B------:R-:W-:Y:S01]  /*1220*/  FADD R17, R21.reuse, R13 ;  /* 0x0000000d15117221 */ /* 0x040fe20000000000 */
[----:B------:R-:W-:Y:S01]  /*1230*/  FADD R13, R21, R5 ;  /* 0x00000005150d7221 */ /* 0x000fe20000000000 */
[----:B------:R-:W-:-:S02]  /*1240*/  SHF.R.U32.HI R5, RZ, 0xe, R16 ;  /* 0x0000000eff057819 */ /* 0x000fc40000011610 */
[----:B------:R-:W-:Y:S02]  /*1250*/  LOP3.LUT R4, R4, 0x1, RZ, 0xc0, !PT ;  /* 0x0000000104047812 */ /* 0x000fe400078ec0ff */
[--C-:B------:R-:W-:Y:S02]  /*1260*/  SHF.R.U32.HI R6, RZ, 0xd, R16.reuse ;  /* 0x0000000dff067819 */ /* 0x100fe40000011610 */
[----:B------:R-:W-:Y:S02]  /*1270*/  LOP3.LUT R5, R5, 0x1, RZ, 0xc0, !PT ;  /* 0x0000000105057812 */ /* 0x000fe400078ec0ff */
[----:B------:R-:W-:Y:S02]  /*1280*/  SHF.R.U32.HI R7, RZ, 0xc, R16 ;  /* 0x0000000cff077819 */ /* 0x000fe40000011610 */
[----:B------:R-:W-:Y:S02]  /*1290*/  ISETP.NE.U32.AND P5, PT, R4, 0x1, PT ;  /* 0x000000010400780c */ /* 0x000fe40003fa5070 */
[----:B------:R-:W-:-:S02]  /*12a0*/  LOP3.LUT R6, R6, 0x1, RZ, 0xc0, !PT ;  /* 0x0000000106067812 */ /* 0x000fc400078ec0ff */
[----:B------:R-:W-:Y:S02]  /*12b0*/  ISETP.NE.U32.AND P1, PT, R5, 0x1, PT ;  /* 0x000000010500780c */ /* 0x000fe40003f25070 */
[----:B------:R-:W-:Y:S02]  /*12c0*/  LOP3.LUT R7, R7, 0x1, RZ, 0xc0, !PT ;  /* 0x0000000107077812 */ /* 0x000fe400078ec0ff */
[----:B------:R-:W-:Y:S02]  /*12d0*/  SEL R4, R23, RZ, P5 ;  /* 0x000000ff17047207 */ /* 0x000fe40002800000 */
[----:B------:R-:W-:Y:S02]  /*12e0*/  ISETP.NE.U32.AND P5, PT, R6, 0x1, PT ;  /* 0x000000010600780c */ /* 0x000fe40003fa5070 */
[----:B------:R-:W-:Y:S02]  /*12f0*/  SEL R5, R8, RZ, P1 ;  /* 0x000000ff08057207 */ /* 0x000fe40000800000 */
[----:B------:R-:W-:-:S02]  /*1300*/  ISETP.NE.U32.AND P1, PT, R7, 0x1, PT ;  /* 0x000000010700780c */ /* 0x000fc40003f25070 */
[--C-:B------:R-:W-:Y:S02]  /*1310*/  SHF.R.U32.HI R6, RZ, 0xb, R16.reuse ;  /* 0x0000000bff067819 */ /* 0x100fe40000011610 */
[--C-:B------:R-:W-:Y:S01]  /*1320*/  SHF.R.U32.HI R7, RZ, 0xa, R16.reuse ;  /* 0x0000000aff077819 */ /* 0x100fe20000011610 */
[----:B------:R-:W-:Y:S01]  /*1330*/  FADD R25, R21, R9 ;  /* 0x0000000915197221 */ /* 0x000fe20000000000 */
[----:B------:R-:W-:Y:S02]  /*1340*/  SHF.R.U32.HI R20, RZ, 0x9, R16 ;  /* 0x00000009ff147819 */ /* 0x000fe40000011610 */
[----:B------:R-:W-:Y:S01]  /*1350*/  LOP3.LUT R8, R6, 0x1, RZ, 0xc0, !PT ;  /* 0x0000000106087812 */ /* 0x000fe200078ec0ff */
[----:B0-----:R-:W-:Y:S01]  /*1360*/  IMAD.WIDE R34, R34, 0x4, R2 ;  /* 0x0000000422227825 */ /* 0x001fe200078e0202 */
[----:B------:R-:W-:Y:S02]  /*1370*/  LOP3.LUT R9, R7, 0x1, RZ, 0xc0, !PT ;  /* 0x0000000107097812 */ /* 0x000fe400078ec0ff */
[----:B------:R-:W-:-:S02]  /*1380*/  SEL R6, R28, RZ, P5 ;  /* 0x000000ff1c067207 */ /* 0x000fc40002800000 */
[----:B------:R-:W-:Y:S02]  /*1390*/  SEL R7, R30, RZ, P1 ;  /* 0x000000ff1e077207 */ /* 0x000fe40000800000 */
[----:B------:R-:W-:Y:S02]  /*13a0*/  ISETP.NE.U32.AND P5, PT, R8, 0x1, PT ;  /* 0x000000010800780c */ /* 0x000fe40003fa5070 */
[----:B------:R-:W-:Y:S02]  /*13b0*/  LOP3.LUT R20, R20, 0x1, RZ, 0xc0, !PT ;  /* 0x0000000114147812 */ /* 0x000fe400078ec0ff */
[--C-:B------:R-:W-:Y:S01]  /*13c0*/  SHF.R.U32.HI R8, RZ, 0x8, R16.reuse ;  /* 0x00000008ff087819 */ /* 0x100fe20000011610 */
[----:B------:R0:W-:Y:S01]  /*13d0*/  @P4 STG.E.128 desc[UR6][R34.64], R4 ;  /* 0x0000000422004986 */ /* 0x0001e2000c101d06 */
[----:B------:R-:W-:Y:S02]  /*13e0*/  SHF.R.U32.HI R21, RZ, 0x7, R16 ;  /* 0x00000007ff157819 */ /* 0x000fe40000011610 */
[----:B------:R-:W-:-:S02]  /*13f0*/  ISETP.NE.U32.AND P1, PT, R9, 0x1, PT ;  /* 0x000000010900780c */ /* 0x000fc40003f25070 */
[----:B------:R-:W-:Y:S02]  /*1400*/  ISETP.NE.U32.AND P4, PT, R20, 0x1, PT ;  /* 0x000000011400780c */ /* 0x000fe40003f85070 */
[----:B------:R-:W-:Y:S02]  /*1410*/  LOP3.LUT R9, R8, 0x1, RZ, 0xc0, !PT ;  /* 0x0000000108097812 */ /* 0x000fe400078ec0ff */
[----:B------:R-:W-:Y:S02]  /*1420*/  SHF.R.U32.HI R20, RZ, 0x6, R16 ;  /* 0x00000006ff147819 */ /* 0x000fe40000011610 */
[----:B------:R-:W-:Y:S02]  /*1430*/  LOP3.LUT R21, R21, 0x1, RZ, 0xc0, !PT ;  /* 0x0000000115157812 */ /* 0x000fe400078ec0ff */
[----:B------:R-:W-:Y:S02]  /*1440*/  SEL R8, R24, RZ, P5 ;  /* 0x000000ff18087207 */ /* 0x000fe40002800000 */
[----:B------:R-:W-:-:S02]  /*1450*/  ISETP.NE.U32.AND P5, PT, R9, 0x1, PT ;  /* 0x000000010900780c */ /* 0x000fc40003fa5070 */
[--C-:B0-----:R-:W-:Y:S02]  /*1460*/  SHF.R.U32.HI R4, RZ, 0x5, R16.reuse ;  /* 0x00000005ff047819 */ /* 0x101fe40000011610 */
[--C-:B------:R-:W-:Y:S02]  /*1470*/  SHF.R.U32.HI R5, RZ, 0x4, R16.reuse ;  /* 0x00000004ff057819 */ /* 0x100fe40000011610 */
[----:B------:R-:W-:Y:S02]  /*1480*/  LOP3.LUT R20, R20, 0x1, RZ, 0xc0, !PT ;  /* 0x0000000114147812 */ /* 0x000fe400078ec0ff */
[----:B------:R-:W-:Y:S02]  /*1490*/  SEL R9, R25, RZ, P1 ;  /* 0x000000ff19097207 */ /* 0x000fe40000800000 */
[----:B------:R-:W-:Y:S02]  /*14a0*/  LOP3.LUT R4, R4, 0x1, RZ, 0xc0, !PT ;  /* 0x0000000104047812 */ /* 0x000fe400078ec0ff */
[----:B------:R-:W-:-:S02]  /*14b0*/  SHF.R.U32.HI R6, RZ, 0x3, R16 ;  /* 0x00000003ff067819 */ /* 0x000fc40000011610 */
[----:B------:R-:W-:Y:S02]  /*14c0*/  ISETP.NE.U32.AND P1, PT, R21, 0x1, PT ;  /* 0x000000011500780c */ /* 0x000fe40003f25070 */
[----:B------:R-:W-:Y:S02]  /*14d0*/  SEL R10, R10, RZ, P4 ;  /* 0x000000ff0a0a7207 */ /* 0x000fe40002000000 */
[----:B------:R-:W-:Y:S02]  /*14e0*/  LOP3.LUT R5, R5, 0x1, RZ, 0xc0, !PT ;  /* 0x0000000105057812 */ /* 0x000fe400078ec0ff */
[----:B------:R-:W-:Y:S02]  /*14f0*/  ISETP.NE.U32.AND P4, PT, R20, 0x1, PT ;  /* 0x000000011400780c */ /* 0x000fe40003f85070 */
[----:B------:R-:W-:Y:S02]  /*1500*/  SEL R11, R11, RZ, P5 ;  /* 0x000000ff0b0b7207 */ /* 0x000fe40002800000 */
[----:B------:R-:W-:-:S02]  /*1510*/  ISETP.NE.U32.AND P5, PT, R4, 0x1, PT ;  /* 0x000000010400780c */ /* 0x000fc40003fa5070 */
[----:B------:R-:W-:Y:S02]  /*1520*/  LOP3.LUT R6, R6, 0x1, RZ, 0xc0, !PT ;  /* 0x0000000106067812 */ /* 0x000fe400078ec0ff */
[----:B------:R-:W-:Y:S02]  /*1530*/  SEL R4, R22, RZ, P1 ;  /* 0x000000ff16047207 */ /* 0x000fe40000800000 */
[----:B------:R-:W-:Y:S02]  /*1540*/  ISETP.NE.U32.AND P1, PT, R5, 0x1, PT ;  /* 0x000000010500780c */ /* 0x000fe40003f25070 */
[----:B------:R-:W-:Y:S02]  /*1550*/  SEL R5, R17, RZ, P4 ;  /* 0x000000ff11057207 */ /* 0x000fe40002000000 */
[----:B------:R-:W-:Y:S02]  /*1560*/  ISETP.NE.U32.AND P4, PT, R6, 0x1, PT ;  /* 0x000000010600780c */ /* 0x000fe40003f85070 */
[----:B------:R-:W-:-:S02]  /*1570*/  SHF.R.U32.HI R6, RZ, 0x2, R16 ;  /* 0x00000002ff067819 */ /* 0x000fc40000011610 */
[----:B------:R-:W-:Y:S01]  /*1580*/  SHF.R.U32.HI R7, RZ, 0x1, R16 ;  /* 0x00000001ff077819 */ /* 0x000fe20000011610 */
[--C-:B------:R-:W-:Y:S01]  /*1590*/  IMAD.WIDE R16, R0, 0x4, R2.reuse ;  /* 0x0000000400107825 */ /* 0x100fe200078e0202 */
[----:B------:R-:W-:Y:S02]  /*15a0*/  LOP3.LUT R0, R6, 0x1, RZ, 0xc0, !PT ;  /* 0x0000000106007812 */ /* 0x000fe400078ec0ff */
[----:B------:R-:W-:Y:S01]  /*15b0*/  LOP3.LUT R22, R7, 0x1, RZ, 0xc0, !PT ;  /* 0x0000000107167812 */ /* 0x000fe200078ec0ff */
[----:B------:R-:W-:Y:S01]  /*15c0*/  IMAD.WIDE R20, R33, 0x4, R2 ;  /* 0x0000000421147825 */ /* 0x000fe200078e0202 */
[----:B------:R-:W-:Y:S02]  /*15d0*/  SEL R6, R18, RZ, P5 ;  /* 0x000000ff12067207 */ /* 0x000fe40002800000 */
[----:B------:R-:W-:Y:S01]  /*15e0*/  SEL R7, R19, RZ, P1 ;  /* 0x000000ff13077207 */ /* 0x000fe20000800000 */
[----:B------:R0:W-:Y:S01]  /*15f0*/  @P3 STG.E.128 desc[UR6][R16.64], R8 ;  /* 0x0000000810003986 */ /* 0x0001e2000c101d06 */
[----:B------:R-:W-:-:S02]  /*1600*/  ISETP.NE.U32.AND P1, PT, R0, 0x1, PT ;  /* 0x000000010000780c */ /* 0x000fc40003f25070 */
[----:B------:R-:W-:Y:S01]  /*1610*/  ISETP.NE.U32.AND P3, PT, R22, 0x1, PT ;  /* 0x000000011600780c */ /* 0x000fe20003f65070 */
[----:B------:R0:W-:Y:S01]  /*1620*/  @P2 STG.E.128 desc[UR6][R20.64], R4 ;  /* 0x0000000414002986 */ /* 0x0001e2000c101d06 */
[----:B------:R-:W-:Y:S01]  /*1630*/  IMAD.WIDE R2, R32, 0x4, R2 ;  /* 0x0000000420027825 */ /* 0x000fe200078e0202 */
[----:B------:R-:W-:Y:S02]  /*1640*/  SEL R15, R15, RZ, P6 ;  /* 0x000000ff0f0f7207 */ /* 0x000fe40003000000 */
[----:B------:R-:W-:Y:S02]  /*1650*/  SEL R12, R12, RZ, P4 ;  /* 0x000000ff0c0c7207 */ /* 0x000fe40002000000 */
[----:B------:R-:W-:Y:S02]  /*1660*/  SEL R13, R13, RZ, P1 ;  /* 0x000000ff0d0d7207 */ /* 0x000fe40000800000 */
[----:B------:R-:W-:Y:S01]  /*1670*/  SEL R14, R14, RZ, P3 ;  /* 0x000000ff0e0e7207 */ /* 0x000fe20001800000 */
[----:B0-----:R-:W-:Y:S06]  /*1680*/  @!P0 EXIT ;  /* 0x000000000000894d */ /* 0x001fec0003800000 */
[----:B------:R-:W-:Y:S01]  /*1690*/  STG.E.128 desc[UR6][R2.64], R12 ;  /* 0x0000000c02007986 */ /* 0x000fe2000c101d06 */
[----:B------:R-:W-:Y:S05]  /*16a0*/  EXIT ;  /* 0x000000000000794d */ /* 0x000fea0003800000 */
.L_x_0:
[----:B------:R-:W-:-:S00]  /*16b0*/  BRA `(.L_x_0) ;  /* 0xfffffffc00fc7947 */ /* 0x000fc0000383ffff */
[----:B------:R-:W-:-:S00]  /*16c0*/  NOP ;  /* 0x0000000000007918 */ /* 0x000fc00000000000 */
        /* <DEDUP_REMOVED lines=11> */
.L_x_1:


//--------------------- .nv.shared.triton_poi_fused_convolution_max_pool2d_with_indices_relu_7 --------------------------
	.section	.nv.shared.triton_poi_fused_convolution_max_pool2d_with_indices_relu_7,"aw",@nobits
	.sectionflags	@""
	.align	16
	.zero		1024


//--------------------- .nv.constant0.triton_poi_fused_convolution_max_pool2d_with_indices_relu_7 --------------------------
	.section	.nv.constant0.triton_poi_fused_convolution_max_pool2d_with_indices_relu_7,"a",@progbits
	.sectionflags	@""
	.align	4
.nv.constant0.triton_poi_fused_convolution_max_pool2d_with_indices_relu_7:
	.zero		568
